//
// Generated by NVIDIA NVVM Compiler
//
// Compiler Build ID: CL-36424714
// Cuda compilation tools, release 13.0, V13.0.88
// Based on NVVM 20.0.0
//

.version 9.0
.target sm_100
.address_size 64

	// .globl	_Z11rope_kernelPKfS0_PfS1_S0_S0_iii

.visible .entry _Z11rope_kernelPKfS0_PfS1_S0_S0_iii(
	.param .u64 .ptr .align 1 _Z11rope_kernelPKfS0_PfS1_S0_S0_iii_param_0,
	.param .u64 .ptr .align 1 _Z11rope_kernelPKfS0_PfS1_S0_S0_iii_param_1,
	.param .u64 .ptr .align 1 _Z11rope_kernelPKfS0_PfS1_S0_S0_iii_param_2,
	.param .u64 .ptr .align 1 _Z11rope_kernelPKfS0_PfS1_S0_S0_iii_param_3,
	.param .u64 .ptr .align 1 _Z11rope_kernelPKfS0_PfS1_S0_S0_iii_param_4,
	.param .u64 .ptr .align 1 _Z11rope_kernelPKfS0_PfS1_S0_S0_iii_param_5,
	.param .u32 _Z11rope_kernelPKfS0_PfS1_S0_S0_iii_param_6,
	.param .u32 _Z11rope_kernelPKfS0_PfS1_S0_S0_iii_param_7,
	.param .u32 _Z11rope_kernelPKfS0_PfS1_S0_S0_iii_param_8
)
{
	.reg .pred 	%p<6>;
	.reg .b32 	%r<9>;
	.reg .b32 	%f<3>;
	.reg .b64 	%rd<14>;

	ld.param.u64 	%rd1, [_Z11rope_kernelPKfS0_PfS1_S0_S0_iii_param_0];
	ld.param.u64 	%rd2, [_Z11rope_kernelPKfS0_PfS1_S0_S0_iii_param_1];
	ld.param.u64 	%rd3, [_Z11rope_kernelPKfS0_PfS1_S0_S0_iii_param_2];
	ld.param.u64 	%rd4, [_Z11rope_kernelPKfS0_PfS1_S0_S0_iii_param_3];
	ld.param.u32 	%r6, [_Z11rope_kernelPKfS0_PfS1_S0_S0_iii_param_6];
	ld.param.u32 	%r4, [_Z11rope_kernelPKfS0_PfS1_S0_S0_iii_param_7];
	ld.param.u32 	%r5, [_Z11rope_kernelPKfS0_PfS1_S0_S0_iii_param_8];
	mov.u32 	%r1, %ctaid.y;
	mov.u32 	%r2, %ctaid.x;
	mov.u32 	%r3, %tid.x;
	setp.ge.s32 	%p1, %r1, %r6;
	setp.ge.s32 	%p2, %r2, %r4;
	or.pred  	%p3, %p1, %p2;
	setp.ge.s32 	%p4, %r3, %r5;
	or.pred  	%p5, %p3, %p4;
	@%p5 bra 	$L__BB0_2;
	cvta.to.global.u64 	%rd5, %rd1;
	cvta.to.global.u64 	%rd6, %rd3;
	cvta.to.global.u64 	%rd7, %rd2;
	cvta.to.global.u64 	%rd8, %rd4;
	mad.lo.s32 	%r7, %r4, %r1, %r2;
	mad.lo.s32 	%r8, %r7, %r5, %r3;
	mul.wide.u32 	%rd9, %r8, 4;
	add.s64 	%rd10, %rd5, %rd9;
	ld.global.f32 	%f1, [%rd10];
	add.s64 	%rd11, %rd6, %rd9;
	st.global.f32 	[%rd11], %f1;
	add.s64 	%rd12, %rd7, %rd9;
	ld.global.f32 	%f2, [%rd12];
	add.s64 	%rd13, %rd8, %rd9;
	st.global.f32 	[%rd13], %f2;
$L__BB0_2:
	ret;

}


// ===== COMPILED SASS (sm_100) =====

	.target	sm_100

	.elftype	@"ET_EXEC"


//--------------------- .note.nv.tkinfo           --------------------------
	.section	.note.nv.tkinfo,"",@"SHT_NOTE"
	.sectionflags	@"SHF_NOTE_NV_TKINFO"
	.tkinfo
        /*0018*/ 	.word	0x00000002
        /*0030*/ 	.string	""
        /*0030*/ 	.string	"ptxas"
        /*0030*/ 	.string	"Cuda compilation tools, release 13.0, V13.0.88"
        /*0030*/ 	.string	"Build cuda_13.0.r13.0/compiler.36424714_0"
        /*0030*/ 	.string	"-arch sm_100 -m 64 "



//--------------------- .note.nv.cuinfo           --------------------------
	.section	.note.nv.cuinfo,"",@"SHT_NOTE"
	.sectionflags	@"SHF_NOTE_NV_CUINFO"
        /*0018*/ 	.short	0x0002
        /*001a*/ 	.short	0x0064
        /*001c*/ 	.short	0x0082
	.zero		2


//--------------------- .nv.info                  --------------------------
	.section	.nv.info,"",@"SHT_CUDA_INFO"
	.align	4


	//----- nvinfo : EIATTR_REGCOUNT
	.align		4
        /*0000*/ 	.byte	0x04, 0x2f
        /*0002*/ 	.short	(.L_1 - .L_0)
	.align		4
.L_0:
        /*0004*/ 	.word	index@(_Z11rope_kernelPKfS0_PfS1_S0_S0_iii)
        /*0008*/ 	.word	0x0000000e


	//----- nvinfo : EIATTR_FRAME_SIZE
	.align		4
.L_1:
        /*000c*/ 	.byte	0x04, 0x11
        /*000e*/ 	.short	(.L_3 - .L_2)
	.align		4
.L_2:
        /*0010*/ 	.word	index@(_Z11rope_kernelPKfS0_PfS1_S0_S0_iii)
        /*0014*/ 	.word	0x00000000


	//----- nvinfo : EIATTR_MIN_STACK_SIZE
	.align		4
.L_3:
        /*0018*/ 	.byte	0x04, 0x12
        /*001a*/ 	.short	(.L_5 - .L_4)
	.align		4
.L_4:
        /*001c*/ 	.word	index@(_Z11rope_kernelPKfS0_PfS1_S0_S0_iii)
        /*0020*/ 	.word	0x00000000
.L_5:


//--------------------- .nv.compat                --------------------------
	.section	.nv.compat,"",@"SHT_CUDA_COMPAT_INFO"
	.align	4
        /*0000*/ 	.byte	0x02, 0x09, 0x00, 0x00, 0x02, 0x02, 0x01, 0x00, 0x02, 0x05, 0x05, 0x00, 0x03, 0x07, 0x01, 0x01
        /*0010*/ 	.byte	0x02, 0x03, 0x00, 0x00, 0x02, 0x06, 0x01, 0x00, 0x04, 0x0b, 0x08, 0x00, 0x09, 0x00, 0x00, 0x00
        /*0020*/ 	.byte	0x00, 0x00, 0x00, 0x00


//--------------------- .nv.info._Z11rope_kernelPKfS0_PfS1_S0_S0_iii --------------------------
	.section	.nv.info._Z11rope_kernelPKfS0_PfS1_S0_S0_iii,"",@"SHT_CUDA_INFO"
	.sectionflags	@""
	.align	4


	//----- nvinfo : EIATTR_CUDA_API_VERSION
	.align		4
        /*0000*/ 	.byte	0x04, 0x37
        /*0002*/ 	.short	(.L_7 - .L_6)
.L_6:
        /*0004*/ 	.word	0x00000082


	//----- nvinfo : EIATTR_KPARAM_INFO
	.align		4
.L_7:
        /*0008*/ 	.byte	0x04, 0x17
        /*000a*/ 	.short	(.L_9 - .L_8)
.L_8:
        /*000c*/ 	.word	0x00000000
        /*0010*/ 	.short	0x0008
        /*0012*/ 	.short	0x0038
        /*0014*/ 	.byte	0x00, 0xf0, 0x11, 0x00


	//----- nvinfo : EIATTR_KPARAM_INFO
	.align		4
.L_9:
        /*0018*/ 	.byte	0x04, 0x17
        /*001a*/ 	.short	(.L_11 - .L_10)
.L_10:
        /*001c*/ 	.word	0x00000000
        /*0020*/ 	.short	0x0007
        /*0022*/ 	.short	0x0034
        /*0024*/ 	.byte	0x00, 0xf0, 0x11, 0x00


	//----- nvinfo : EIATTR_KPARAM_INFO
	.align		4
.L_11:
        /*0028*/ 	.byte	0x04, 0x17
        /*002a*/ 	.short	(.L_13 - .L_12)
.L_12:
        /*002c*/ 	.word	0x00000000
        /*0030*/ 	.short	0x0006
        /*0032*/ 	.short	0x0030
        /*0034*/ 	.byte	0x00, 0xf0, 0x11, 0x00


	//----- nvinfo : EIATTR_KPARAM_INFO
	.align		4
.L_13:
        /*0038*/ 	.byte	0x04, 0x17
        /*003a*/ 	.short	(.L_15 - .L_14)
.L_14:
        /*003c*/ 	.word	0x00000000
        /*0040*/ 	.short	0x0005
        /*0042*/ 	.short	0x0028
        /*0044*/ 	.byte	0x00, 0xf5, 0x21, 0x00


	//----- nvinfo : EIATTR_KPARAM_INFO
	.align		4
.L_15:
        /*0048*/ 	.byte	0x04, 0x17
        /*004a*/ 	.short	(.L_17 - .L_16)
.L_16:
        /*004c*/ 	.word	0x00000000
        /*0050*/ 	.short	0x0004
        /*0052*/ 	.short	0x0020
        /*0054*/ 	.byte	0x00, 0xf5, 0x21, 0x00


	//----- nvinfo : EIATTR_KPARAM_INFO
	.align		4
.L_17:
        /*0058*/ 	.byte	0x04, 0x17
        /*005a*/ 	.short	(.L_19 - .L_18)
.L_18:
        /*005c*/ 	.word	0x00000000
        /*0060*/ 	.short	0x0003
        /*0062*/ 	.short	0x0018
        /*0064*/ 	.byte	0x00, 0xf5, 0x21, 0x00


	//----- nvinfo : EIATTR_KPARAM_INFO
	.align		4
.L_19:
        /*0068*/ 	.byte	0x04, 0x17
        /*006a*/ 	.short	(.L_21 - .L_20)
.L_20:
        /*006c*/ 	.word	0x00000000
        /*0070*/ 	.short	0x0002
        /*0072*/ 	.short	0x0010
        /*0074*/ 	.byte	0x00, 0xf5, 0x21, 0x00


	//----- nvinfo : EIATTR_KPARAM_INFO
	.align		4
.L_21:
        /*0078*/ 	.byte	0x04, 0x17
        /*007a*/ 	.short	(.L_23 - .L_22)
.L_22:
        /*007c*/ 	.word	0x00000000
        /*0080*/ 	.short	0x0001
        /*0082*/ 	.short	0x0008
        /*0084*/ 	.byte	0x00, 0xf5, 0x21, 0x00


	//----- nvinfo : EIATTR_KPARAM_INFO
	.align		4
.L_23:
        /*0088*/ 	.byte	0x04, 0x17
        /*008a*/ 	.short	(.L_25 - .L_24)
.L_24:
        /*008c*/ 	.word	0x00000000
        /*0090*/ 	.short	0x0000
        /*0092*/ 	.short	0x0000
        /*0094*/ 	.byte	0x00, 0xf5, 0x21, 0x00


	//----- nvinfo : EIATTR_SPARSE_MMA_MASK
	.align		4
.L_25:
        /*0098*/ 	.byte	0x03, 0x50
        /*009a*/ 	.short	0x0000


	//----- nvinfo : EIATTR_MAXREG_COUNT
	.align		4
        /*009c*/ 	.byte	0x03, 0x1b
        /*009e*/ 	.short	0x00ff


	//----- nvinfo : EIATTR_MERCURY_ISA_VERSION
	.align		4
        /*00a0*/ 	.byte	0x03, 0x5f
        /*00a2*/ 	.short	0x0101


	//----- nvinfo : EIATTR_VRC_CTA_INIT_COUNT
	.align		4
        /*00a4*/ 	.byte	0x02, 0x4a
	.zero		1
	.zero		1


	//----- nvinfo : EIATTR_EXIT_INSTR_OFFSETS
	.align		4
        /*00a8*/ 	.byte	0x04, 0x1c
        /*00aa*/ 	.short	(.L_27 - .L_26)


	//   ....[0]....
.L_26:
        /*00ac*/ 	.word	0x00000090


	//   ....[1]....
        /*00b0*/ 	.word	0x00000190


	//----- nvinfo : EIATTR_CBANK_PARAM_SIZE
	.align		4
.L_27:
        /*00b4*/ 	.byte	0x03, 0x19
        /*00b6*/ 	.short	0x003c


	//----- nvinfo : EIATTR_PARAM_CBANK
	.align		4
        /*00b8*/ 	.byte	0x04, 0x0a
        /*00ba*/ 	.short	(.L_29 - .L_28)
	.align		4
.L_28:
        /*00bc*/ 	.word	index@(.nv.constant0._Z11rope_kernelPKfS0_PfS1_S0_S0_iii)
        /*00c0*/ 	.short	0x0380
        /*00c2*/ 	.short	0x003c


	//----- nvinfo : EIATTR_SW_WAR
	.align		4
.L_29:
        /*00c4*/ 	.byte	0x04, 0x36
        /*00c6*/ 	.short	(.L_31 - .L_30)
.L_30:
        /*00c8*/ 	.word	0x00000008
.L_31:


//--------------------- .nv.callgraph             --------------------------
	.section	.nv.callgraph,"",@"SHT_CUDA_CALLGRAPH"
	.align	4
	.sectionentsize	8
	.align		4
        /*0000*/ 	.word	0x00000000
	.align		4
        /*0004*/ 	.word	0xffffffff
	.align		4
        /*0008*/ 	.word	0x00000000
	.align		4
        /*000c*/ 	.word	0xfffffffe
	.align		4
        /*0010*/ 	.word	0x00000000
	.align		4
        /*0014*/ 	.word	0xfffffffd
	.align		4
        /*0018*/ 	.word	0x00000000
	.align		4
        /*001c*/ 	.word	0xfffffffc


//--------------------- .text._Z11rope_kernelPKfS0_PfS1_S0_S0_iii --------------------------
	.section	.text._Z11rope_kernelPKfS0_PfS1_S0_S0_iii,"ax",@progbits
	.align	128
        .global         _Z11rope_kernelPKfS0_PfS1_S0_S0_iii
        .type           _Z11rope_kernelPKfS0_PfS1_S0_S0_iii,@function
        .size           _Z11rope_kernelPKfS0_PfS1_S0_S0_iii,(.L_x_1 - _Z11rope_kernelPKfS0_PfS1_S0_S0_iii)
        .other          _Z11rope_kernelPKfS0_PfS1_S0_S0_iii,@"STO_CUDA_ENTRY STV_DEFAULT"
_Z11rope_kernelPKfS0_PfS1_S0_S0_iii:
.text._Z11rope_kernelPKfS0_PfS1_S0_S0_iii:
[----:B------:R-:W-:Y:S01]  /*0000*/  LDC R1, c[0x0][0x37c] ;  /* 0x0000df00ff017b82 */ /* 0x000fe20000000800 */
[----:B------:R-:W0:Y:S07]  /*0010*/  S2R R0, SR_CTAID.X ;  /* 0x0000000000007919 */ /* 0x000e2e0000002500 */
[----:B------:R-:W0:Y:S01]  /*0020*/  LDC.64 R4, c[0x0][0x3b0] ;  /* 0x0000ec00ff047b82 */ /* 0x000e220000000a00 */
[----:B------:R-:W1:Y:S01]  /*0030*/  LDCU UR7, c[0x0][0x3b8] ;  /* 0x00007700ff0777ac */ /* 0x000e620008000800 */
[----:B------:R-:W1:Y:S06]  /*0040*/  S2R R11, SR_TID.X ;  /* 0x00000000000b7919 */ /* 0x000e6c0000002100 */
[----:B------:R-:W2:Y:S01]  /*0050*/  S2UR UR6, SR_CTAID.Y ;  /* 0x00000000000679c3 */ /* 0x000ea20000002600 */
[----:B0-----:R-:W-:-:S04]  /*0060*/  ISETP.GE.AND P0, PT, R0, R5, PT ;  /* 0x000000050000720c */ /* 0x001fc80003f06270 */
[----:B--2---:R-:W-:-:S04]  /*0070*/  ISETP.LE.OR P0, PT, R4, UR6, P0 ;  /* 0x0000000604007c0c */ /* 0x004fc80008703670 */
[----:B-1----:R-:W-:-:S13]  /*0080*/  ISETP.GE.OR P0, PT, R11, UR7, P0 ;  /* 0x000000070b007c0c */ /* 0x002fda0008706670 */
[----:B------:R-:W-:Y:S05]  /*0090*/  @P0 EXIT ;  /* 0x000000000000094d */ /* 0x000fea0003800000 */
[----:B------:R-:W0:Y:S01]  /*00a0*/  LDC.64 R2, c[0x0][0x380] ;  /* 0x0000e000ff027b82 */ /* 0x000e220000000a00 */
[----:B------:R-:W1:Y:S01]  /*00b0*/  LDCU.64 UR4, c[0x0][0x358] ;  /* 0x00006b00ff0477ac */ /* 0x000e620008000a00 */
[----:B------:R-:W-:-:S04]  /*00c0*/  IMAD R0, R5, UR6, R0 ;  /* 0x0000000605007c24 */ /* 0x000fc8000f8e0200 */
[----:B------:R-:W-:Y:S02]  /*00d0*/  IMAD R11, R0, UR7, R11 ;  /* 0x00000007000b7c24 */ /* 0x000fe4000f8e020b */
[----:B------:R-:W2:Y:S08]  /*00e0*/  LDC.64 R4, c[0x0][0x390] ;  /* 0x0000e400ff047b82 */ /* 0x000eb00000000a00 */
[----:B------:R-:W3:Y:S01]  /*00f0*/  LDC.64 R6, c[0x0][0x388] ;  /* 0x0000e200ff067b82 */ /* 0x000ee20000000a00 */
[----:B0-----:R-:W-:-:S07]  /*0100*/  IMAD.WIDE.U32 R2, R11, 0x4, R2 ;  /* 0x000000040b027825 */ /* 0x001fce00078e0002 */
[----:B------:R-:W0:Y:S01]  /*0110*/  LDC.64 R8, c[0x0][0x398] ;  /* 0x0000e600ff087b82 */ /* 0x000e220000000a00 */
[----:B-1----:R-:W4:Y:S01]  /*0120*/  LDG.E R3, desc[UR4][R2.64] ;  /* 0x0000000402037981 */ /* 0x002f22000c1e1900 */
[----:B--2---:R-:W-:-:S04]  /*0130*/  IMAD.WIDE.U32 R4, R11, 0x4, R4 ;  /* 0x000000040b047825 */ /* 0x004fc800078e0004 */
[C---:B---3--:R-:W-:Y:S01]  /*0140*/  IMAD.WIDE.U32 R6, R11.reuse, 0x4, R6 ;  /* 0x000000040b067825 */ /* 0x048fe200078e0006 */
[----:B----4-:R-:W-:Y:S05]  /*0150*/  STG.E desc[UR4][R4.64], R3 ;  /* 0x0000000304007986 */ /* 0x010fea000c101904 */
[----:B------:R-:W2:Y:S01]  /*0160*/  LDG.E R7, desc[UR4][R6.64] ;  /* 0x0000000406077981 */ /* 0x000ea2000c1e1900 */
[----:B0-----:R-:W-:-:S05]  /*0170*/  IMAD.WIDE.U32 R8, R11, 0x4, R8 ;  /* 0x000000040b087825 */ /* 0x001fca00078e0008 */
[----:B--2---:R-:W-:Y:S01]  /*0180*/  STG.E desc[UR4][R8.64], R7 ;  /* 0x0000000708007986 */ /* 0x004fe2000c101904 */
[----:B------:R-:W-:Y:S05]  /*0190*/  EXIT ;  /* 0x000000000000794d */ /* 0x000fea0003800000 */
.L_x_0:
[----:B------:R-:W-:-:S00]  /*01a0*/  BRA `(.L_x_0) ;  /* 0xfffffffc00fc7947 */ /* 0x000fc0000383ffff */
[----:B------:R-:W-:-:S00]  /*01b0*/  NOP ;  /* 0x0000000000007918 */ /* 0x000fc00000000000 */
        /* <DEDUP_REMOVED lines=12> */
.L_x_1:


//--------------------- .nv.shared.reserved.0     --------------------------
	.section	.nv.shared.reserved.0,"aw",@nobits
	.weak		__nv_reservedSMEM_offset_0_alias
	.size		__nv_reservedSMEM_offset_0_alias, 0, 64
	.other		__nv_reservedSMEM_offset_0_alias,@"STO_CUDA_RESERVED_SHARED STV_DEFAULT"
__nv_reservedSMEM_offset_0_alias:
	.zero		0
	.zero		64


//--------------------- .nv.constant0._Z11rope_kernelPKfS0_PfS1_S0_S0_iii --------------------------
	.section	.nv.constant0._Z11rope_kernelPKfS0_PfS1_S0_S0_iii,"a",@progbits
	.sectionflags	@""
	.align	4
.nv.constant0._Z11rope_kernelPKfS0_PfS1_S0_S0_iii:
	.zero		956


//--------------------- SYMBOLS --------------------------

	.type		.nv.reservedSmem.offset0,@object
	.size		.nv.reservedSmem.offset0,0x4
